//
// Generated by NVIDIA NVVM Compiler
//
// Compiler Build ID: CL-36424714
// Cuda compilation tools, release 13.0, V13.0.88
// Based on NVVM 20.0.0
//

.version 9.0
.target sm_100
.address_size 64

	// .globl	_Z8ArraySumPfS_
// _ZZ15revisedArraySumPfS_E10partialSum has been demoted

.visible .entry _Z8ArraySumPfS_(
	.param .u64 .ptr .align 1 _Z8ArraySumPfS__param_0,
	.param .u64 .ptr .align 1 _Z8ArraySumPfS__param_1
)
{
	.reg .pred 	%p<2>;
	.reg .b32 	%r<5>;
	.reg .b32 	%f<3>;
	.reg .b64 	%rd<7>;

	ld.param.u64 	%rd1, [_Z8ArraySumPfS__param_0];
	ld.param.u64 	%rd2, [_Z8ArraySumPfS__param_1];
	mov.u32 	%r2, %tid.x;
	mov.u32 	%r3, %ctaid.x;
	mov.u32 	%r4, %ntid.x;
	mad.lo.s32 	%r1, %r3, %r4, %r2;
	setp.gt.s32 	%p1, %r1, 255;
	@%p1 bra 	$L__BB0_2;
	cvta.to.global.u64 	%rd3, %rd1;
	cvta.to.global.u64 	%rd4, %rd2;
	mul.wide.s32 	%rd5, %r1, 4;
	add.s64 	%rd6, %rd3, %rd5;
	ld.global.f32 	%f1, [%rd6];
	atom.global.add.f32 	%f2, [%rd4], %f1;
$L__BB0_2:
	ret;

}
	// .globl	_Z15revisedArraySumPfS_
.visible .entry _Z15revisedArraySumPfS_(
	.param .u64 .ptr .align 1 _Z15revisedArraySumPfS__param_0,
	.param .u64 .ptr .align 1 _Z15revisedArraySumPfS__param_1
)
{
	.reg .pred 	%p<4>;
	.reg .b32 	%r<14>;
	.reg .b32 	%f<5>;
	.reg .b64 	%rd<3>;
	// demoted variable
	.shared .align 4 .b8 _ZZ15revisedArraySumPfS_E10partialSum[1024];
	ld.param.u64 	%rd1, [_Z15revisedArraySumPfS__param_1];
	mov.u32 	%r1, %tid.x;
	mov.u32 	%r2, %ntid.x;
	setp.lt.u32 	%p1, %r2, 2;
	@%p1 bra 	$L__BB1_5;
	shl.b32 	%r7, %r1, 2;
	mov.u32 	%r8, _ZZ15revisedArraySumPfS_E10partialSum;
	add.s32 	%r3, %r8, %r7;
	mov.b32 	%r13, 1;
$L__BB1_2:
	bar.sync 	0;
	shl.b32 	%r5, %r13, 1;
	add.s32 	%r9, %r5, -1;
	and.b32  	%r10, %r9, %r1;
	setp.ne.s32 	%p2, %r10, 0;
	@%p2 bra 	$L__BB1_4;
	shl.b32 	%r11, %r13, 2;
	add.s32 	%r12, %r3, %r11;
	ld.shared.f32 	%f1, [%r12];
	ld.shared.f32 	%f2, [%r3];
	add.f32 	%f3, %f1, %f2;
	st.shared.f32 	[%r3], %f3;
$L__BB1_4:
	setp.lt.u32 	%p3, %r5, %r2;
	mov.u32 	%r13, %r5;
	@%p3 bra 	$L__BB1_2;
$L__BB1_5:
	cvta.to.global.u64 	%rd2, %rd1;
	ld.shared.f32 	%f4, [_ZZ15revisedArraySumPfS_E10partialSum];
	st.global.f32 	[%rd2], %f4;
	ret;

}


// ===== COMPILED SASS (sm_100) =====

	.target	sm_100

	.elftype	@"ET_EXEC"


//--------------------- .note.nv.tkinfo           --------------------------
	.section	.note.nv.tkinfo,"",@"SHT_NOTE"
	.sectionflags	@"SHF_NOTE_NV_TKINFO"
	.tkinfo
        /*0018*/ 	.word	0x00000002
        /*0030*/ 	.string	""
        /*0030*/ 	.string	"ptxas"
        /*0030*/ 	.string	"Cuda compilation tools, release 13.0, V13.0.88"
        /*0030*/ 	.string	"Build cuda_13.0.r13.0/compiler.36424714_0"
        /*0030*/ 	.string	"-arch sm_100 -m 64 "



//--------------------- .note.nv.cuinfo           --------------------------
	.section	.note.nv.cuinfo,"",@"SHT_NOTE"
	.sectionflags	@"SHF_NOTE_NV_CUINFO"
        /*0018*/ 	.short	0x0002
        /*001a*/ 	.short	0x0064
        /*001c*/ 	.short	0x0082
	.zero		2


//--------------------- .nv.info                  --------------------------
	.section	.nv.info,"",@"SHT_CUDA_INFO"
	.align	4


	//----- nvinfo : EIATTR_REGCOUNT
	.align		4
        /*0000*/ 	.byte	0x04, 0x2f
        /*0002*/ 	.short	(.L_1 - .L_0)
	.align		4
.L_0:
        /*0004*/ 	.word	index@(_Z8ArraySumPfS_)
        /*0008*/ 	.word	0x00000008


	//----- nvinfo : EIATTR_FRAME_SIZE
	.align		4
.L_1:
        /*000c*/ 	.byte	0x04, 0x11
        /*000e*/ 	.short	(.L_3 - .L_2)
	.align		4
.L_2:
        /*0010*/ 	.word	index@(_Z8ArraySumPfS_)
        /*0014*/ 	.word	0x00000000


	//----- nvinfo : EIATTR_REGCOUNT
	.align		4
.L_3:
        /*0018*/ 	.byte	0x04, 0x2f
        /*001a*/ 	.short	(.L_5 - .L_4)
	.align		4
.L_4:
        /*001c*/ 	.word	index@(_Z15revisedArraySumPfS_)
        /*0020*/ 	.word	0x0000000a


	//----- nvinfo : EIATTR_FRAME_SIZE
	.align		4
.L_5:
        /*0024*/ 	.byte	0x04, 0x11
        /*0026*/ 	.short	(.L_7 - .L_6)
	.align		4
.L_6:
        /*0028*/ 	.word	index@(_Z15revisedArraySumPfS_)
        /*002c*/ 	.word	0x00000000


	//----- nvinfo : EIATTR_MIN_STACK_SIZE
	.align		4
.L_7:
        /*0030*/ 	.byte	0x04, 0x12
        /*0032*/ 	.short	(.L_9 - .L_8)
	.align		4
.L_8:
        /*0034*/ 	.word	index@(_Z15revisedArraySumPfS_)
        /*0038*/ 	.word	0x00000000


	//----- nvinfo : EIATTR_MIN_STACK_SIZE
	.align		4
.L_9:
        /*003c*/ 	.byte	0x04, 0x12
        /*003e*/ 	.short	(.L_11 - .L_10)
	.align		4
.L_10:
        /*0040*/ 	.word	index@(_Z8ArraySumPfS_)
        /*0044*/ 	.word	0x00000000
.L_11:


//--------------------- .nv.compat                --------------------------
	.section	.nv.compat,"",@"SHT_CUDA_COMPAT_INFO"
	.align	4
        /*0000*/ 	.byte	0x02, 0x09, 0x00, 0x00, 0x02, 0x02, 0x01, 0x00, 0x02, 0x05, 0x05, 0x00, 0x03, 0x07, 0x01, 0x01
        /*0010*/ 	.byte	0x02, 0x03, 0x00, 0x00, 0x02, 0x06, 0x01, 0x00, 0x04, 0x0b, 0x08, 0x00, 0x09, 0x00, 0x00, 0x00
        /*0020*/ 	.byte	0x00, 0x00, 0x00, 0x00


//--------------------- .nv.info._Z15revisedArraySumPfS_ --------------------------
	.section	.nv.info._Z15revisedArraySumPfS_,"",@"SHT_CUDA_INFO"
	.sectionflags	@""
	.align	4


	//----- nvinfo : EIATTR_CUDA_API_VERSION
	.align		4
        /*0000*/ 	.byte	0x04, 0x37
        /*0002*/ 	.short	(.L_13 - .L_12)
.L_12:
        /*0004*/ 	.word	0x00000082


	//----- nvinfo : EIATTR_KPARAM_INFO
	.align		4
.L_13:
        /*0008*/ 	.byte	0x04, 0x17
        /*000a*/ 	.short	(.L_15 - .L_14)
.L_14:
        /*000c*/ 	.word	0x00000000
        /*0010*/ 	.short	0x0001
        /*0012*/ 	.short	0x0008
        /*0014*/ 	.byte	0x00, 0xf5, 0x21, 0x00


	//----- nvinfo : EIATTR_KPARAM_INFO
	.align		4
.L_15:
        /*0018*/ 	.byte	0x04, 0x17
        /*001a*/ 	.short	(.L_17 - .L_16)
.L_16:
        /*001c*/ 	.word	0x00000000
        /*0020*/ 	.short	0x0000
        /*0022*/ 	.short	0x0000
        /*0024*/ 	.byte	0x00, 0xf5, 0x21, 0x00


	//----- nvinfo : EIATTR_SPARSE_MMA_MASK
	.align		4
.L_17:
        /*0028*/ 	.byte	0x03, 0x50
        /*002a*/ 	.short	0x0000


	//----- nvinfo : EIATTR_MAXREG_COUNT
	.align		4
        /*002c*/ 	.byte	0x03, 0x1b
        /*002e*/ 	.short	0x00ff


	//----- nvinfo : EIATTR_NUM_BARRIERS
	.align		4
        /*0030*/ 	.byte	0x02, 0x4c
        /*0032*/ 	.byte	0x01
	.zero		1


	//----- nvinfo : EIATTR_MERCURY_ISA_VERSION
	.align		4
        /*0034*/ 	.byte	0x03, 0x5f
        /*0036*/ 	.short	0x0101


	//----- nvinfo : EIATTR_VRC_CTA_INIT_COUNT
	.align		4
        /*0038*/ 	.byte	0x02, 0x4a
	.zero		1
	.zero		1


	//----- nvinfo : EIATTR_EXIT_INSTR_OFFSETS
	.align		4
        /*003c*/ 	.byte	0x04, 0x1c
        /*003e*/ 	.short	(.L_19 - .L_18)


	//   ....[0]....
.L_18:
        /*0040*/ 	.word	0x000001d0


	//----- nvinfo : EIATTR_CBANK_PARAM_SIZE
	.align		4
.L_19:
        /*0044*/ 	.byte	0x03, 0x19
        /*0046*/ 	.short	0x0010


	//----- nvinfo : EIATTR_PARAM_CBANK
	.align		4
        /*0048*/ 	.byte	0x04, 0x0a
        /*004a*/ 	.short	(.L_21 - .L_20)
	.align		4
.L_20:
        /*004c*/ 	.word	index@(.nv.constant0._Z15revisedArraySumPfS_)
        /*0050*/ 	.short	0x0380
        /*0052*/ 	.short	0x0010


	//----- nvinfo : EIATTR_SW_WAR
	.align		4
.L_21:
        /*0054*/ 	.byte	0x04, 0x36
        /*0056*/ 	.short	(.L_23 - .L_22)
.L_22:
        /*0058*/ 	.word	0x00000008
.L_23:


//--------------------- .nv.info._Z8ArraySumPfS_  --------------------------
	.section	.nv.info._Z8ArraySumPfS_,"",@"SHT_CUDA_INFO"
	.sectionflags	@""
	.align	4


	//----- nvinfo : EIATTR_CUDA_API_VERSION
	.align		4
        /*0000*/ 	.byte	0x04, 0x37
        /*0002*/ 	.short	(.L_25 - .L_24)
.L_24:
        /*0004*/ 	.word	0x00000082


	//----- nvinfo : EIATTR_KPARAM_INFO
	.align		4
.L_25:
        /*0008*/ 	.byte	0x04, 0x17
        /*000a*/ 	.short	(.L_27 - .L_26)
.L_26:
        /*000c*/ 	.word	0x00000000
        /*0010*/ 	.short	0x0001
        /*0012*/ 	.short	0x0008
        /*0014*/ 	.byte	0x00, 0xf5, 0x21, 0x00


	//----- nvinfo : EIATTR_KPARAM_INFO
	.align		4
.L_27:
        /*0018*/ 	.byte	0x04, 0x17
        /*001a*/ 	.short	(.L_29 - .L_28)
.L_28:
        /*001c*/ 	.word	0x00000000
        /*0020*/ 	.short	0x0000
        /*0022*/ 	.short	0x0000
        /*0024*/ 	.byte	0x00, 0xf5, 0x21, 0x00


	//----- nvinfo : EIATTR_SPARSE_MMA_MASK
	.align		4
.L_29:
        /*0028*/ 	.byte	0x03, 0x50
        /*002a*/ 	.short	0x0000


	//----- nvinfo : EIATTR_MAXREG_COUNT
	.align		4
        /*002c*/ 	.byte	0x03, 0x1b
        /*002e*/ 	.short	0x00ff


	//----- nvinfo : EIATTR_MERCURY_ISA_VERSION
	.align		4
        /*0030*/ 	.byte	0x03, 0x5f
        /*0032*/ 	.short	0x0101


	//----- nvinfo : EIATTR_VRC_CTA_INIT_COUNT
	.align		4
        /*0034*/ 	.byte	0x02, 0x4a
	.zero		1
	.zero		1


	//----- nvinfo : EIATTR_EXIT_INSTR_OFFSETS
	.align		4
        /*0038*/ 	.byte	0x04, 0x1c
        /*003a*/ 	.short	(.L_31 - .L_30)


	//   ....[0]....
.L_30:
        /*003c*/ 	.word	0x00000060


	//   ....[1]....
        /*0040*/ 	.word	0x000000d0


	//----- nvinfo : EIATTR_CBANK_PARAM_SIZE
	.align		4
.L_31:
        /*0044*/ 	.byte	0x03, 0x19
        /*0046*/ 	.short	0x0010


	//----- nvinfo : EIATTR_PARAM_CBANK
	.align		4
        /*0048*/ 	.byte	0x04, 0x0a
        /*004a*/ 	.short	(.L_33 - .L_32)
	.align		4
.L_32:
        /*004c*/ 	.word	index@(.nv.constant0._Z8ArraySumPfS_)
        /*0050*/ 	.short	0x0380
        /*0052*/ 	.short	0x0010


	//----- nvinfo : EIATTR_SW_WAR
	.align		4
.L_33:
        /*0054*/ 	.byte	0x04, 0x36
        /*0056*/ 	.short	(.L_35 - .L_34)
.L_34:
        /*0058*/ 	.word	0x00000008
.L_35:


//--------------------- .nv.callgraph             --------------------------
	.section	.nv.callgraph,"",@"SHT_CUDA_CALLGRAPH"
	.align	4
	.sectionentsize	8
	.align		4
        /*0000*/ 	.word	0x00000000
	.align		4
        /*0004*/ 	.word	0xffffffff
	.align		4
        /*0008*/ 	.word	0x00000000
	.align		4
        /*000c*/ 	.word	0xfffffffe
	.align		4
        /*0010*/ 	.word	0x00000000
	.align		4
        /*0014*/ 	.word	0xfffffffd
	.align		4
        /*0018*/ 	.word	0x00000000
	.align		4
        /*001c*/ 	.word	0xfffffffc


//--------------------- .text._Z15revisedArraySumPfS_ --------------------------
	.section	.text._Z15revisedArraySumPfS_,"ax",@progbits
	.align	128
        .global         _Z15revisedArraySumPfS_
        .type           _Z15revisedArraySumPfS_,@function
        .size           _Z15revisedArraySumPfS_,(.L_x_4 - _Z15revisedArraySumPfS_)
        .other          _Z15revisedArraySumPfS_,@"STO_CUDA_ENTRY STV_DEFAULT"
_Z15revisedArraySumPfS_:
.text._Z15revisedArraySumPfS_:
[----:B------:R-:W-:Y:S01]  /*0000*/  LDC R1, c[0x0][0x37c] ;  /* 0x0000df00ff017b82 */ /* 0x000fe20000000800 */
[----:B------:R-:W0:Y:S01]  /*0010*/  LDCU UR8, c[0x0][0x360] ;  /* 0x00006c00ff0877ac */ /* 0x000e220008000800 */
[----:B------:R-:W1:Y:S01]  /*0020*/  LDCU.64 UR6, c[0x0][0x358] ;  /* 0x00006b00ff0677ac */ /* 0x000e620008000a00 */
[----:B0-----:R-:W-:-:S09]  /*0030*/  UISETP.GE.U32.AND UP0, UPT, UR8, 0x2, UPT ;  /* 0x000000020800788c */ /* 0x001fd2000bf06070 */
[----:B-1----:R-:W-:Y:S05]  /*0040*/  BRA.U !UP0, `(.L_x_0) ;  /* 0x0000000108487547 */ /* 0x002fea000b800000 */
[----:B------:R-:W0:Y:S01]  /*0050*/  S2R R7, SR_TID.X ;  /* 0x0000000000077919 */ /* 0x000e220000002100 */
[----:B------:R-:W1:Y:S01]  /*0060*/  S2UR UR5, SR_CgaCtaId ;  /* 0x00000000000579c3 */ /* 0x000e620000008800 */
[----:B------:R-:W-:Y:S01]  /*0070*/  UMOV UR4, 0x400 ;  /* 0x0000040000047882 */ /* 0x000fe20000000000 */
[----:B------:R-:W-:Y:S01]  /*0080*/  IMAD.MOV.U32 R3, RZ, RZ, 0x1 ;  /* 0x00000001ff037424 */ /* 0x000fe200078e00ff */
[----:B-1----:R-:W-:-:S06]  /*0090*/  ULEA UR4, UR5, UR4, 0x18 ;  /* 0x0000000405047291 */ /* 0x002fcc000f8ec0ff */
[----:B0-----:R-:W-:-:S07]  /*00a0*/  LEA R0, R7, UR4, 0x2 ;  /* 0x0000000407007c11 */ /* 0x001fce000f8e10ff */
.L_x_1:
[----:B------:R-:W-:Y:S01]  /*00b0*/  SHF.L.U32 R4, R3, 0x1, RZ ;  /* 0x0000000103047819 */ /* 0x000fe200000006ff */
[----:B------:R-:W-:Y:S04]  /*00c0*/  BAR.SYNC.DEFER_BLOCKING 0x0 ;  /* 0x0000000000007b1d */ /* 0x000fe80000010000 */
[----:B------:R-:W-:-:S05]  /*00d0*/  VIADD R2, R4, 0xffffffff ;  /* 0xffffffff04027836 */ /* 0x000fca0000000000 */
[----:B------:R-:W-:-:S13]  /*00e0*/  LOP3.LUT P0, RZ, R2, R7, RZ, 0xc0, !PT ;  /* 0x0000000702ff7212 */ /* 0x000fda000780c0ff */
[----:B------:R-:W-:Y:S02]  /*00f0*/  @!P0 LEA R2, R3, R0, 0x2 ;  /* 0x0000000003028211 */ /* 0x000fe400078e10ff */
[----:B------:R-:W-:Y:S04]  /*0100*/  @!P0 LDS R3, [R0] ;  /* 0x0000000000038984 */ /* 0x000fe80000000800 */
[----:B------:R-:W0:Y:S02]  /*0110*/  @!P0 LDS R2, [R2] ;  /* 0x0000000002028984 */ /* 0x000e240000000800 */
[----:B0-----:R-:W-:Y:S01]  /*0120*/  @!P0 FADD R5, R2, R3 ;  /* 0x0000000302058221 */ /* 0x001fe20000000000 */
[----:B------:R-:W-:-:S04]  /*0130*/  IMAD.MOV.U32 R3, RZ, RZ, R4 ;  /* 0x000000ffff037224 */ /* 0x000fc800078e0004 */
[----:B------:R0:W-:Y:S01]  /*0140*/  @!P0 STS [R0], R5 ;  /* 0x0000000500008388 */ /* 0x0001e20000000800 */
[----:B------:R-:W-:-:S13]  /*0150*/  ISETP.GE.U32.AND P0, PT, R4, UR8, PT ;  /* 0x0000000804007c0c */ /* 0x000fda000bf06070 */
[----:B0-----:R-:W-:Y:S05]  /*0160*/  @!P0 BRA `(.L_x_1) ;  /* 0xfffffffc00d08947 */ /* 0x001fea000383ffff */
.L_x_0:
[----:B------:R-:W0:Y:S01]  /*0170*/  S2UR UR5, SR_CgaCtaId ;  /* 0x00000000000579c3 */ /* 0x000e220000008800 */
[----:B------:R-:W-:-:S07]  /*0180*/  UMOV UR4, 0x400 ;  /* 0x0000040000047882 */ /* 0x000fce0000000000 */
[----:B------:R-:W1:Y:S01]  /*0190*/  LDC.64 R2, c[0x0][0x388] ;  /* 0x0000e200ff027b82 */ /* 0x000e620000000a00 */
[----:B0-----:R-:W-:-:S09]  /*01a0*/  ULEA UR4, UR5, UR4, 0x18 ;  /* 0x0000000405047291 */ /* 0x001fd2000f8ec0ff */
[----:B------:R-:W1:Y:S04]  /*01b0*/  LDS R5, [UR4] ;  /* 0x00000004ff057984 */ /* 0x000e680008000800 */
[----:B-1----:R-:W-:Y:S01]  /*01c0*/  STG.E desc[UR6][R2.64], R5 ;  /* 0x0000000502007986 */ /* 0x002fe2000c101906 */
[----:B------:R-:W-:Y:S05]  /*01d0*/  EXIT ;  /* 0x000000000000794d */ /* 0x000fea0003800000 */
.L_x_2:
[----:B------:R-:W-:-:S00]  /*01e0*/  BRA `(.L_x_2) ;  /* 0xfffffffc00fc7947 */ /* 0x000fc0000383ffff */
[----:B------:R-:W-:-:S00]  /*01f0*/  NOP ;  /* 0x0000000000007918 */ /* 0x000fc00000000000 */
        /* <DEDUP_REMOVED lines=8> */
.L_x_4:


//--------------------- .text._Z8ArraySumPfS_     --------------------------
	.section	.text._Z8ArraySumPfS_,"ax",@progbits
	.align	128
        .global         _Z8ArraySumPfS_
        .type           _Z8ArraySumPfS_,@function
        .size           _Z8ArraySumPfS_,(.L_x_5 - _Z8ArraySumPfS_)
        .other          _Z8ArraySumPfS_,@"STO_CUDA_ENTRY STV_DEFAULT"
_Z8ArraySumPfS_:
.text._Z8ArraySumPfS_:
[----:B------:R-:W-:Y:S01]  /*0000*/  LDC R1, c[0x0][0x37c] ;  /* 0x0000df00ff017b82 */ /* 0x000fe20000000800 */
[----:B------:R-:W0:Y:S07]  /*0010*/  S2R R5, SR_TID.X ;  /* 0x0000000000057919 */ /* 0x000e2e0000002100 */
[----:B------:R-:W0:Y:S08]  /*0020*/  S2UR UR4, SR_CTAID.X ;  /* 0x00000000000479c3 */ /* 0x000e300000002500 */
[----:B------:R-:W0:Y:S02]  /*0030*/  LDC R0, c[0x0][0x360] ;  /* 0x0000d800ff007b82 */ /* 0x000e240000000800 */
[----:B0-----:R-:W-:-:S05]  /*0040*/  IMAD R5, R0, UR4, R5 ;  /* 0x0000000400057c24 */ /* 0x001fca000f8e0205 */
[----:B------:R-:W-:-:S13]  /*0050*/  ISETP.GT.AND P0, PT, R5, 0xff, PT ;  /* 0x000000ff0500780c */ /* 0x000fda0003f04270 */
[----:B------:R-:W-:Y:S05]  /*0060*/  @P0 EXIT ;  /* 0x000000000000094d */ /* 0x000fea0003800000 */
[----:B------:R-:W0:Y:S01]  /*0070*/  LDC.64 R2, c[0x0][0x380] ;  /* 0x0000e000ff027b82 */ /* 0x000e220000000a00 */
[----:B------:R-:W1:Y:S01]  /*0080*/  LDCU.64 UR4, c[0x0][0x358] ;  /* 0x00006b00ff0477ac */ /* 0x000e620008000a00 */
[----:B0-----:R-:W-:-:S06]  /*0090*/  IMAD.WIDE R2, R5, 0x4, R2 ;  /* 0x0000000405027825 */ /* 0x001fcc00078e0202 */
[----:B-1----:R-:W2:Y:S01]  /*00a0*/  LDG.E R3, desc[UR4][R2.64] ;  /* 0x0000000402037981 */ /* 0x002ea2000c1e1900 */
[----:B------:R-:W2:Y:S03]  /*00b0*/  LDC.64 R4, c[0x0][0x388] ;  /* 0x0000e200ff047b82 */ /* 0x000ea60000000a00 */
[----:B--2---:R-:W-:Y:S01]  /*00c0*/  REDG.E.ADD.F32.FTZ.RN.STRONG.GPU desc[UR4][R4.64], R3 ;  /* 0x00000003040079a6 */ /* 0x004fe2000c12f304 */
[----:B------:R-:W-:Y:S05]  /*00d0*/  EXIT ;  /* 0x000000000000794d */ /* 0x000fea0003800000 */
.L_x_3:
        /* <DEDUP_REMOVED lines=10> */
.L_x_5:


//--------------------- .nv.shared._Z15revisedArraySumPfS_ --------------------------
	.section	.nv.shared._Z15revisedArraySumPfS_,"aw",@nobits
	.sectionflags	@""
	.align	4
.nv.shared._Z15revisedArraySumPfS_:
	.zero		2048


//--------------------- .nv.shared.reserved.0     --------------------------
	.section	.nv.shared.reserved.0,"aw",@nobits
	.weak		__nv_reservedSMEM_offset_0_alias
	.size		__nv_reservedSMEM_offset_0_alias, 0, 64
	.other		__nv_reservedSMEM_offset_0_alias,@"STO_CUDA_RESERVED_SHARED STV_DEFAULT"
__nv_reservedSMEM_offset_0_alias:
	.zero		0
	.zero		64


//--------------------- .nv.constant0._Z15revisedArraySumPfS_ --------------------------
	.section	.nv.constant0._Z15revisedArraySumPfS_,"a",@progbits
	.sectionflags	@""
	.align	4
.nv.constant0._Z15revisedArraySumPfS_:
	.zero		912


//--------------------- .nv.constant0._Z8ArraySumPfS_ --------------------------
	.section	.nv.constant0._Z8ArraySumPfS_,"a",@progbits
	.sectionflags	@""
	.align	4
.nv.constant0._Z8ArraySumPfS_:
	.zero		912


//--------------------- SYMBOLS --------------------------

	.type		.nv.reservedSmem.offset0,@object
	.size		.nv.reservedSmem.offset0,0x4
	.type		.nv.reservedSmem.cap,@object
	.size		.nv.reservedSmem.cap,0x4
